//
// Generated by NVIDIA NVVM Compiler
//
// Compiler Build ID: CL-36424714
// Cuda compilation tools, release 13.0, V13.0.88
// Based on NVVM 20.0.0
//

.version 9.0
.target sm_100
.address_size 64

	// .globl	_Z12simpleKernelPKfS0_Pfi

.visible .entry _Z12simpleKernelPKfS0_Pfi(
	.param .u64 .ptr .align 1 _Z12simpleKernelPKfS0_Pfi_param_0,
	.param .u64 .ptr .align 1 _Z12simpleKernelPKfS0_Pfi_param_1,
	.param .u64 .ptr .align 1 _Z12simpleKernelPKfS0_Pfi_param_2,
	.param .u32 _Z12simpleKernelPKfS0_Pfi_param_3
)
{
	.reg .pred 	%p<2>;
	.reg .b32 	%r<6>;
	.reg .b32 	%f<4>;
	.reg .b64 	%rd<11>;

	ld.param.u64 	%rd1, [_Z12simpleKernelPKfS0_Pfi_param_0];
	ld.param.u64 	%rd2, [_Z12simpleKernelPKfS0_Pfi_param_1];
	ld.param.u64 	%rd3, [_Z12simpleKernelPKfS0_Pfi_param_2];
	ld.param.u32 	%r2, [_Z12simpleKernelPKfS0_Pfi_param_3];
	mov.u32 	%r3, %ntid.x;
	mov.u32 	%r4, %ctaid.x;
	mov.u32 	%r5, %tid.x;
	mad.lo.s32 	%r1, %r3, %r4, %r5;
	setp.ge.s32 	%p1, %r1, %r2;
	@%p1 bra 	$L__BB0_2;
	cvta.to.global.u64 	%rd4, %rd1;
	cvta.to.global.u64 	%rd5, %rd2;
	cvta.to.global.u64 	%rd6, %rd3;
	mul.wide.s32 	%rd7, %r1, 4;
	add.s64 	%rd8, %rd4, %rd7;
	ld.global.f32 	%f1, [%rd8];
	add.s64 	%rd9, %rd5, %rd7;
	ld.global.f32 	%f2, [%rd9];
	add.f32 	%f3, %f1, %f2;
	add.s64 	%rd10, %rd6, %rd7;
	st.global.f32 	[%rd10], %f3;
$L__BB0_2:
	ret;

}


// ===== COMPILED SASS (sm_100) =====

	.target	sm_100

	.elftype	@"ET_EXEC"


//--------------------- .note.nv.tkinfo           --------------------------
	.section	.note.nv.tkinfo,"",@"SHT_NOTE"
	.sectionflags	@"SHF_NOTE_NV_TKINFO"
	.tkinfo
        /*0018*/ 	.word	0x00000002
        /*0030*/ 	.string	""
        /*0030*/ 	.string	"ptxas"
        /*0030*/ 	.string	"Cuda compilation tools, release 13.0, V13.0.88"
        /*0030*/ 	.string	"Build cuda_13.0.r13.0/compiler.36424714_0"
        /*0030*/ 	.string	"-arch sm_100 -m 64 "



//--------------------- .note.nv.cuinfo           --------------------------
	.section	.note.nv.cuinfo,"",@"SHT_NOTE"
	.sectionflags	@"SHF_NOTE_NV_CUINFO"
        /*0018*/ 	.short	0x0002
        /*001a*/ 	.short	0x0064
        /*001c*/ 	.short	0x0082
	.zero		2


//--------------------- .nv.info                  --------------------------
	.section	.nv.info,"",@"SHT_CUDA_INFO"
	.align	4


	//----- nvinfo : EIATTR_REGCOUNT
	.align		4
        /*0000*/ 	.byte	0x04, 0x2f
        /*0002*/ 	.short	(.L_1 - .L_0)
	.align		4
.L_0:
        /*0004*/ 	.word	index@(_Z12simpleKernelPKfS0_Pfi)
        /*0008*/ 	.word	0x0000000c


	//----- nvinfo : EIATTR_FRAME_SIZE
	.align		4
.L_1:
        /*000c*/ 	.byte	0x04, 0x11
        /*000e*/ 	.short	(.L_3 - .L_2)
	.align		4
.L_2:
        /*0010*/ 	.word	index@(_Z12simpleKernelPKfS0_Pfi)
        /*0014*/ 	.word	0x00000000


	//----- nvinfo : EIATTR_MIN_STACK_SIZE
	.align		4
.L_3:
        /*0018*/ 	.byte	0x04, 0x12
        /*001a*/ 	.short	(.L_5 - .L_4)
	.align		4
.L_4:
        /*001c*/ 	.word	index@(_Z12simpleKernelPKfS0_Pfi)
        /*0020*/ 	.word	0x00000000
.L_5:


//--------------------- .nv.compat                --------------------------
	.section	.nv.compat,"",@"SHT_CUDA_COMPAT_INFO"
	.align	4
        /*0000*/ 	.byte	0x02, 0x09, 0x00, 0x00, 0x02, 0x02, 0x01, 0x00, 0x02, 0x05, 0x05, 0x00, 0x03, 0x07, 0x01, 0x01
        /*0010*/ 	.byte	0x02, 0x03, 0x00, 0x00, 0x02, 0x06, 0x01, 0x00, 0x04, 0x0b, 0x08, 0x00, 0x09, 0x00, 0x00, 0x00
        /*0020*/ 	.byte	0x00, 0x00, 0x00, 0x00


//--------------------- .nv.info._Z12simpleKernelPKfS0_Pfi --------------------------
	.section	.nv.info._Z12simpleKernelPKfS0_Pfi,"",@"SHT_CUDA_INFO"
	.sectionflags	@""
	.align	4


	//----- nvinfo : EIATTR_CUDA_API_VERSION
	.align		4
        /*0000*/ 	.byte	0x04, 0x37
        /*0002*/ 	.short	(.L_7 - .L_6)
.L_6:
        /*0004*/ 	.word	0x00000082


	//----- nvinfo : EIATTR_KPARAM_INFO
	.align		4
.L_7:
        /*0008*/ 	.byte	0x04, 0x17
        /*000a*/ 	.short	(.L_9 - .L_8)
.L_8:
        /*000c*/ 	.word	0x00000000
        /*0010*/ 	.short	0x0003
        /*0012*/ 	.short	0x0018
        /*0014*/ 	.byte	0x00, 0xf0, 0x11, 0x00


	//----- nvinfo : EIATTR_KPARAM_INFO
	.align		4
.L_9:
        /*0018*/ 	.byte	0x04, 0x17
        /*001a*/ 	.short	(.L_11 - .L_10)
.L_10:
        /*001c*/ 	.word	0x00000000
        /*0020*/ 	.short	0x0002
        /*0022*/ 	.short	0x0010
        /*0024*/ 	.byte	0x00, 0xf5, 0x21, 0x00


	//----- nvinfo : EIATTR_KPARAM_INFO
	.align		4
.L_11:
        /*0028*/ 	.byte	0x04, 0x17
        /*002a*/ 	.short	(.L_13 - .L_12)
.L_12:
        /*002c*/ 	.word	0x00000000
        /*0030*/ 	.short	0x0001
        /*0032*/ 	.short	0x0008
        /*0034*/ 	.byte	0x00, 0xf5, 0x21, 0x00


	//----- nvinfo : EIATTR_KPARAM_INFO
	.align		4
.L_13:
        /*0038*/ 	.byte	0x04, 0x17
        /*003a*/ 	.short	(.L_15 - .L_14)
.L_14:
        /*003c*/ 	.word	0x00000000
        /*0040*/ 	.short	0x0000
        /*0042*/ 	.short	0x0000
        /*0044*/ 	.byte	0x00, 0xf5, 0x21, 0x00


	//----- nvinfo : EIATTR_SPARSE_MMA_MASK
	.align		4
.L_15:
        /*0048*/ 	.byte	0x03, 0x50
        /*004a*/ 	.short	0x0000


	//----- nvinfo : EIATTR_MAXREG_COUNT
	.align		4
        /*004c*/ 	.byte	0x03, 0x1b
        /*004e*/ 	.short	0x00ff


	//----- nvinfo : EIATTR_MERCURY_ISA_VERSION
	.align		4
        /*0050*/ 	.byte	0x03, 0x5f
        /*0052*/ 	.short	0x0101


	//----- nvinfo : EIATTR_VRC_CTA_INIT_COUNT
	.align		4
        /*0054*/ 	.byte	0x02, 0x4a
	.zero		1
	.zero		1


	//----- nvinfo : EIATTR_EXIT_INSTR_OFFSETS
	.align		4
        /*0058*/ 	.byte	0x04, 0x1c
        /*005a*/ 	.short	(.L_17 - .L_16)


	//   ....[0]....
.L_16:
        /*005c*/ 	.word	0x00000070


	//   ....[1]....
        /*0060*/ 	.word	0x00000130


	//----- nvinfo : EIATTR_CBANK_PARAM_SIZE
	.align		4
.L_17:
        /*0064*/ 	.byte	0x03, 0x19
        /*0066*/ 	.short	0x001c


	//----- nvinfo : EIATTR_PARAM_CBANK
	.align		4
        /*0068*/ 	.byte	0x04, 0x0a
        /*006a*/ 	.short	(.L_19 - .L_18)
	.align		4
.L_18:
        /*006c*/ 	.word	index@(.nv.constant0._Z12simpleKernelPKfS0_Pfi)
        /*0070*/ 	.short	0x0380
        /*0072*/ 	.short	0x001c


	//----- nvinfo : EIATTR_SW_WAR
	.align		4
.L_19:
        /*0074*/ 	.byte	0x04, 0x36
        /*0076*/ 	.short	(.L_21 - .L_20)
.L_20:
        /*0078*/ 	.word	0x00000008
.L_21:


//--------------------- .nv.callgraph             --------------------------
	.section	.nv.callgraph,"",@"SHT_CUDA_CALLGRAPH"
	.align	4
	.sectionentsize	8
	.align		4
        /*0000*/ 	.word	0x00000000
	.align		4
        /*0004*/ 	.word	0xffffffff
	.align		4
        /*0008*/ 	.word	0x00000000
	.align		4
        /*000c*/ 	.word	0xfffffffe
	.align		4
        /*0010*/ 	.word	0x00000000
	.align		4
        /*0014*/ 	.word	0xfffffffd
	.align		4
        /*0018*/ 	.word	0x00000000
	.align		4
        /*001c*/ 	.word	0xfffffffc


//--------------------- .text._Z12simpleKernelPKfS0_Pfi --------------------------
	.section	.text._Z12simpleKernelPKfS0_Pfi,"ax",@progbits
	.align	128
        .global         _Z12simpleKernelPKfS0_Pfi
        .type           _Z12simpleKernelPKfS0_Pfi,@function
        .size           _Z12simpleKernelPKfS0_Pfi,(.L_x_1 - _Z12simpleKernelPKfS0_Pfi)
        .other          _Z12simpleKernelPKfS0_Pfi,@"STO_CUDA_ENTRY STV_DEFAULT"
_Z12simpleKernelPKfS0_Pfi:
.text._Z12simpleKernelPKfS0_Pfi:
[----:B------:R-:W-:Y:S01]  /*0000*/  LDC R1, c[0x0][0x37c] ;  /* 0x0000df00ff017b82 */ /* 0x000fe20000000800 */
[----:B------:R-:W0:Y:S01]  /*0010*/  S2R R9, SR_CTAID.X ;  /* 0x0000000000097919 */ /* 0x000e220000002500 */
[----:B------:R-:W0:Y:S01]  /*0020*/  LDCU UR4, c[0x0][0x360] ;  /* 0x00006c00ff0477ac */ /* 0x000e220008000800 */
[----:B------:R-:W0:Y:S01]  /*0030*/  S2R R0, SR_TID.X ;  /* 0x0000000000007919 */ /* 0x000e220000002100 */
[----:B------:R-:W1:Y:S01]  /*0040*/  LDCU UR5, c[0x0][0x398] ;  /* 0x00007300ff0577ac */ /* 0x000e620008000800 */
[----:B0-----:R-:W-:-:S05]  /*0050*/  IMAD R9, R9, UR4, R0 ;  /* 0x0000000409097c24 */ /* 0x001fca000f8e0200 */
[----:B-1----:R-:W-:-:S13]  /*0060*/  ISETP.GE.AND P0, PT, R9, UR5, PT ;  /* 0x0000000509007c0c */ /* 0x002fda000bf06270 */
[----:B------:R-:W-:Y:S05]  /*0070*/  @P0 EXIT ;  /* 0x000000000000094d */ /* 0x000fea0003800000 */
[----:B------:R-:W0:Y:S01]  /*0080*/  LDC.64 R2, c[0x0][0x380] ;  /* 0x0000e000ff027b82 */ /* 0x000e220000000a00 */
[----:B------:R-:W1:Y:S07]  /*0090*/  LDCU.64 UR4, c[0x0][0x358] ;  /* 0x00006b00ff0477ac */ /* 0x000e6e0008000a00 */
[----:B------:R-:W2:Y:S08]  /*00a0*/  LDC.64 R4, c[0x0][0x388] ;  /* 0x0000e200ff047b82 */ /* 0x000eb00000000a00 */
[----:B------:R-:W3:Y:S01]  /*00b0*/  LDC.64 R6, c[0x0][0x390] ;  /* 0x0000e400ff067b82 */ /* 0x000ee20000000a00 */
[----:B0-----:R-:W-:-:S06]  /*00c0*/  IMAD.WIDE R2, R9, 0x4, R2 ;  /* 0x0000000409027825 */ /* 0x001fcc00078e0202 */
[----:B-1----:R-:W4:Y:S01]  /*00d0*/  LDG.E R2, desc[UR4][R2.64] ;  /* 0x0000000402027981 */ /* 0x002f22000c1e1900 */
[----:B--2---:R-:W-:-:S06]  /*00e0*/  IMAD.WIDE R4, R9, 0x4, R4 ;  /* 0x0000000409047825 */ /* 0x004fcc00078e0204 */
[----:B------:R-:W4:Y:S01]  /*00f0*/  LDG.E R5, desc[UR4][R4.64] ;  /* 0x0000000404057981 */ /* 0x000f22000c1e1900 */
[----:B---3--:R-:W-:-:S04]  /*0100*/  IMAD.WIDE R6, R9, 0x4, R6 ;  /* 0x0000000409067825 */ /* 0x008fc800078e0206 */
[----:B----4-:R-:W-:-:S05]  /*0110*/  FADD R9, R2, R5 ;  /* 0x0000000502097221 */ /* 0x010fca0000000000 */
[----:B------:R-:W-:Y:S01]  /*0120*/  STG.E desc[UR4][R6.64], R9 ;  /* 0x0000000906007986 */ /* 0x000fe2000c101904 */
[----:B------:R-:W-:Y:S05]  /*0130*/  EXIT ;  /* 0x000000000000794d */ /* 0x000fea0003800000 */
.L_x_0:
[----:B------:R-:W-:-:S00]  /*0140*/  BRA `(.L_x_0) ;  /* 0xfffffffc00fc7947 */ /* 0x000fc0000383ffff */
[----:B------:R-:W-:-:S00]  /*0150*/  NOP ;  /* 0x0000000000007918 */ /* 0x000fc00000000000 */
        /* <DEDUP_REMOVED lines=10> */
.L_x_1:


//--------------------- .nv.shared.reserved.0     --------------------------
	.section	.nv.shared.reserved.0,"aw",@nobits
	.weak		__nv_reservedSMEM_offset_0_alias
	.size		__nv_reservedSMEM_offset_0_alias, 0, 64
	.other		__nv_reservedSMEM_offset_0_alias,@"STO_CUDA_RESERVED_SHARED STV_DEFAULT"
__nv_reservedSMEM_offset_0_alias:
	.zero		0
	.zero		64


//--------------------- .nv.constant0._Z12simpleKernelPKfS0_Pfi --------------------------
	.section	.nv.constant0._Z12simpleKernelPKfS0_Pfi,"a",@progbits
	.sectionflags	@""
	.align	4
.nv.constant0._Z12simpleKernelPKfS0_Pfi:
	.zero		924


//--------------------- SYMBOLS --------------------------

	.type		.nv.reservedSmem.offset0,@object
	.size		.nv.reservedSmem.offset0,0x4
